	.headerflags	@"EF_CUDA_TEXMODE_UNIFIED EF_CUDA_64BIT_ADDRESS EF_CUDA_ACCELERATORS EF_CUDA_SM90 EF_CUDA_VIRTUAL_SM(EF_CUDA_SM90)"
	.elftype	@"ET_EXEC"


//--------------------- .nv.info                  --------------------------
	.section	.nv.info,"",@"SHT_CUDA_INFO"
	.align	4


	//----- nvinfo : EIATTR_REGCOUNT
	.align		4
        /*0000*/ 	.byte	0x04, 0x2f
        /*0002*/ 	.short	(.L_2 - .L_1)
	.align		4
.L_1:
        /*0004*/ 	.word	index@(triton_per_fused_native_group_norm_1)
        /*0008*/ 	.word	0x00000012


	//----- nvinfo : EIATTR_MIN_STACK_SIZE
	.align		4
.L_2:
        /*000c*/ 	.byte	0x04, 0x12
        /*000e*/ 	.short	(.L_4 - .L_3)
	.align		4
.L_3:
        /*0010*/ 	.word	index@(triton_per_fused_native_group_norm_1)
        /*0014*/ 	.word	0x00000000


	//----- nvinfo : EIATTR_FRAME_SIZE
	.align		4
.L_4:
        /*0018*/ 	.byte	0x04, 0x11
        /*001a*/ 	.short	(.L_6 - .L_5)
	.align		4
.L_5:
        /*001c*/ 	.word	index@(triton_per_fused_native_group_norm_1)
        /*0020*/ 	.word	0x00000000


	//----- nvinfo : EIATTR_MIN_STACK_SIZE
	.align		4
.L_6:
        /*0024*/ 	.byte	0x04, 0x12
        /*0026*/ 	.short	(.L_8 - .L_7)
	.align		4
.L_7:
        /*0028*/ 	.word	index@(triton_per_fused_native_group_norm_1)
        /*002c*/ 	.word	0x00000000
.L_8:


//--------------------- .nv.info.triton_per_fused_native_group_norm_1 --------------------------
	.section	.nv.info.triton_per_fused_native_group_norm_1,"",@"SHT_CUDA_INFO"
	.sectionflags	@""
	.align	4


	//----- nvinfo : EIATTR_CUDA_API_VERSION
	.align		4
        /*0000*/ 	.byte	0x04, 0x37
        /*0002*/ 	.short	(.L_10 - .L_9)
.L_9:
        /*0004*/ 	.word	0x0000007c


	//----- nvinfo : EIATTR_KPARAM_INFO
	.align		4
.L_10:
        /*0008*/ 	.byte	0x04, 0x17
        /*000a*/ 	.short	(.L_12 - .L_11)
.L_11:
        /*000c*/ 	.word	0x00000000
        /*0010*/ 	.short	0x0006
        /*0012*/ 	.short	0x002c
        /*0014*/ 	.byte	0x00, 0xf0, 0x11, 0x00


	//----- nvinfo : EIATTR_KPARAM_INFO
	.align		4
.L_12:
        /*0018*/ 	.byte	0x04, 0x17
        /*001a*/ 	.short	(.L_14 - .L_13)
.L_13:
        /*001c*/ 	.word	0x00000000
        /*0020*/ 	.short	0x0005
        /*0022*/ 	.short	0x0028
        /*0024*/ 	.byte	0x00, 0xf0, 0x11, 0x00


	//----- nvinfo : EIATTR_KPARAM_INFO
	.align		4
.L_14:
        /*0028*/ 	.byte	0x04, 0x17
        /*002a*/ 	.short	(.L_16 - .L_15)
.L_15:
        /*002c*/ 	.word	0x00000000
        /*0030*/ 	.short	0x0004
        /*0032*/ 	.short	0x0020
        /*0034*/ 	.byte	0x00, 0xf4, 0x21, 0x00


	//----- nvinfo : EIATTR_KPARAM_INFO
	.align		4
.L_16:
        /*0038*/ 	.byte	0x04, 0x17
        /*003a*/ 	.short	(.L_18 - .L_17)
.L_17:
        /*003c*/ 	.word	0x00000000
        /*0040*/ 	.short	0x0003
        /*0042*/ 	.short	0x0018
        /*0044*/ 	.byte	0x00, 0xf4, 0x21, 0x00


	//----- nvinfo : EIATTR_KPARAM_INFO
	.align		4
.L_18:
        /*0048*/ 	.byte	0x04, 0x17
        /*004a*/ 	.short	(.L_20 - .L_19)
.L_19:
        /*004c*/ 	.word	0x00000000
        /*0050*/ 	.short	0x0002
        /*0052*/ 	.short	0x0010
        /*0054*/ 	.byte	0x00, 0xf4, 0x21, 0x00


	//----- nvinfo : EIATTR_KPARAM_INFO
	.align		4
.L_20:
        /*0058*/ 	.byte	0x04, 0x17
        /*005a*/ 	.short	(.L_22 - .L_21)
.L_21:
        /*005c*/ 	.word	0x00000000
        /*0060*/ 	.short	0x0001
        /*0062*/ 	.short	0x0008
        /*0064*/ 	.byte	0x00, 0xf4, 0x21, 0x00


	//----- nvinfo : EIATTR_KPARAM_INFO
	.align		4
.L_22:
        /*0068*/ 	.byte	0x04, 0x17
        /*006a*/ 	.short	(.L_24 - .L_23)
.L_23:
        /*006c*/ 	.word	0x00000000
        /*0070*/ 	.short	0x0000
        /*0072*/ 	.short	0x0000
        /*0074*/ 	.byte	0x00, 0xf4, 0x21, 0x00


	//----- nvinfo : EIATTR_SPARSE_MMA_MASK
	.align		4
.L_24:
        /*0078*/ 	.byte	0x03, 0x50
        /*007a*/ 	.short	0x0000


	//----- nvinfo : EIATTR_MAXREG_COUNT
	.align		4
        /*007c*/ 	.byte	0x03, 0x1b
        /*007e*/ 	.short	0x00ff


	//----- nvinfo : EIATTR_COOP_GROUP_MASK_REGIDS
	.align		4
        /*0080*/ 	.byte	0x04, 0x29
        /*0082*/ 	.short	(.L_26 - .L_25)


	//   ....[0]....
.L_25:
        /*0084*/ 	.word	0xffffffff


	//   ....[1]....
        /*0088*/ 	.word	0xffffffff


	//   ....[2]....
        /*008c*/ 	.word	0xffffffff


	//----- nvinfo : EIATTR_COOP_GROUP_INSTR_OFFSETS
	.align		4
.L_26:
        /*0090*/ 	.byte	0x04, 0x28
        /*0092*/ 	.short	(.L_28 - .L_27)


	//   ....[0]....
.L_27:
        /*0094*/ 	.word	0x000001e0


	//   ....[1]....
        /*0098*/ 	.word	0x00000220


	//   ....[2]....
        /*009c*/ 	.word	0x00000250


	//----- nvinfo : EIATTR_EXIT_INSTR_OFFSETS
	.align		4
.L_28:
        /*00a0*/ 	.byte	0x04, 0x1c
        /*00a2*/ 	.short	(.L_30 - .L_29)


	//   ....[0]....
.L_29:
        /*00a4*/ 	.word	0x000004a0


	//   ....[1]....
        /*00a8*/ 	.word	0x000004c0


	//----- nvinfo : EIATTR_REQNTID
	.align		4
.L_30:
        /*00ac*/ 	.byte	0x04, 0x10
        /*00ae*/ 	.short	(.L_32 - .L_31)
.L_31:
        /*00b0*/ 	.word	0x00000040
        /*00b4*/ 	.word	0x00000001
        /*00b8*/ 	.word	0x00000001


	//----- nvinfo : EIATTR_CBANK_PARAM_SIZE
	.align		4
.L_32:
        /*00bc*/ 	.byte	0x03, 0x19
        /*00be*/ 	.short	0x0030


	//----- nvinfo : EIATTR_PARAM_CBANK
	.align		4
        /*00c0*/ 	.byte	0x04, 0x0a
        /*00c2*/ 	.short	(.L_34 - .L_33)
	.align		4
.L_33:
        /*00c4*/ 	.word	index@(.nv.constant0.triton_per_fused_native_group_norm_1)
        /*00c8*/ 	.short	0x0210
        /*00ca*/ 	.short	0x0030


	//----- nvinfo : EIATTR_SW_WAR
	.align		4
.L_34:
        /*00cc*/ 	.byte	0x04, 0x36
        /*00ce*/ 	.short	(.L_36 - .L_35)
.L_35:
        /*00d0*/ 	.word	0x00000008
.L_36:


//--------------------- .nv.callgraph             --------------------------
	.section	.nv.callgraph,"",@"SHT_CUDA_CALLGRAPH"
	.align	4
	.sectionentsize	8
	.align		4
        /*0000*/ 	.word	0x00000000
	.align		4
        /*0004*/ 	.word	0xffffffff
	.align		4
        /*0008*/ 	.word	0x00000000
	.align		4
        /*000c*/ 	.word	0xfffffffe
	.align		4
        /*0010*/ 	.word	0x00000000
	.align		4
        /*0014*/ 	.word	0xfffffffd
	.align		4
        /*0018*/ 	.word	0x00000000
	.align		4
        /*001c*/ 	.word	0xfffffffc


//--------------------- .nv.constant4             --------------------------
	.section	.nv.constant4,"a",@progbits
	.align	8
	.align		8
.nv.constant4:
        /*0000*/ 	.dword	_$_str


//--------------------- .text.triton_per_fused_native_group_norm_1 --------------------------
	.section	.text.triton_per_fused_native_group_norm_1,"ax",@progbits
	.sectionflags	@"SHF_BARRIERS=1"
	.align	128
        .global         triton_per_fused_native_group_norm_1
        .type           triton_per_fused_native_group_norm_1,@function
        .size           triton_per_fused_native_group_norm_1,(.L_x_1 - triton_per_fused_native_group_norm_1)
        .other          triton_per_fused_native_group_norm_1,@"STO_CUDA_ENTRY STV_DEFAULT"
triton_per_fused_native_group_norm_1:
.text.triton_per_fused_native_group_norm_1:
[----:B------:R-:W0:Y:S02]  /*0000*/  LDC R1, c[0x0][0x28] ;  /* 0x00000a00ff017b82 */ /* 0x000e240000000800 */
[----:B------:R-:W1:Y:S01]  /*0010*/  S2R R0, SR_TID.X ;  /* 0x0000000000007919 */ /* 0x000e620000002100 */
[----:B------:R-:W2:Y:S01]  /*0020*/  LDC.64 R8, c[0x0][0x228] ;  /* 0x00008a00ff087b82 */ /* 0x000ea20000000a00 */
[----:B------:R-:W-:Y:S01]  /*0030*/  HFMA2.MMA R12, -RZ, RZ, 0, 0 ;  /* 0x00000000ff0c7435 */ /* 0x000fe200000001ff */
[----:B------:R-:W-:Y:S01]  /*0040*/  ULDC.64 UR6, c[0x0][0x208] ;  /* 0x0000820000067ab9 */ /* 0x000fe20000000a00 */
[----:B------:R-:W3:Y:S05]  /*0050*/  S2R R3, SR_CTAID.X ;  /* 0x0000000000037919 */ /* 0x000eea0000002500 */
[----:B------:R-:W4:Y:S01]  /*0060*/  LDC.64 R6, c[0x0][0x220] ;  /* 0x00008800ff067b82 */ /* 0x000f220000000a00 */
[----:B-1----:R-:W-:-:S02]  /*0070*/  SHF.R.U32.HI R2, RZ, 0x1, R0 ;  /* 0x00000001ff027819 */ /* 0x002fc40000011600 */
[----:B------:R-:W-:Y:S01]  /*0080*/  LOP3.LUT R4, R0, 0x1, RZ, 0xc0, !PT ;  /* 0x0000000100047812 */ /* 0x000fe200078ec0ff */
[----:B---3--:R-:W-:Y:S01]  /*0090*/  IMAD.SHL.U32 R3, R3, 0x20, RZ ;  /* 0x0000002003037824 */ /* 0x008fe200078e00ff */
[----:B------:R-:W-:-:S04]  /*00a0*/  SGXT.U32 R2, R2, 0x5 ;  /* 0x000000050202781a */ /* 0x000fc80000000000 */
[----:B------:R-:W-:-:S04]  /*00b0*/  LOP3.LUT R5, R3, R2, RZ, 0xfc, !PT ;  /* 0x0000000203057212 */ /* 0x000fc800078efcff */
[C---:B------:R-:W-:Y:S01]  /*00c0*/  ISETP.GE.AND P1, PT, R5.reuse, 0x80, PT ;  /* 0x000000800500780c */ /* 0x040fe20003f26270 */
[----:B------:R-:W-:Y:S02]  /*00d0*/  IMAD R11, R5, 0x2, R4 ;  /* 0x00000002050b7824 */ /* 0x000fe400078e0204 */
[----:B------:R-:W1:Y:S02]  /*00e0*/  LDC.64 R4, c[0x0][0x218] ;  /* 0x00008600ff047b82 */ /* 0x000e640000000a00 */
[----:B--2---:R-:W-:-:S08]  /*00f0*/  IMAD.WIDE R8, R11, 0x4, R8 ;  /* 0x000000040b087825 */ /* 0x004fd000078e0208 */
[----:B------:R-:W2:Y:S01]  /*0100*/  @!P1 LDG.E R12, desc[UR6][R8.64] ;  /* 0x00000006080c9981 */ /* 0x000ea2000c1e1900 */
[----:B------:R-:W-:Y:S02]  /*0110*/  IMAD.MOV.U32 R10, RZ, RZ, RZ ;  /* 0x000000ffff0a7224 */ /* 0x000fe400078e00ff */
[----:B-1----:R-:W-:-:S05]  /*0120*/  IMAD.WIDE R4, R11, 0x4, R4 ;  /* 0x000000040b047825 */ /* 0x002fca00078e0204 */
[----:B------:R-:W3:Y:S01]  /*0130*/  @!P1 LDG.E R10, desc[UR6][R4.64] ;  /* 0x00000006040a9981 */ /* 0x000ee2000c1e1900 */
[----:B----4-:R-:W-:Y:S01]  /*0140*/  IMAD.WIDE R6, R11, 0x4, R6 ;  /* 0x000000040b067825 */ /* 0x010fe200078e0206 */
[----:B------:R-:W-:-:S06]  /*0150*/  MOV R11, RZ ;  /* 0x000000ff000b7202 */ /* 0x000fcc0000000f00 */
[----:B------:R-:W4:Y:S01]  /*0160*/  @!P1 LDG.E R11, desc[UR6][R6.64] ;  /* 0x00000006060b9981 */ /* 0x000f22000c1e1900 */
[----:B------:R-:W1:Y:S01]  /*0170*/  S2UR UR5, SR_CgaCtaId ;  /* 0x00000000000579c3 */ /* 0x000e620000008800 */
[----:B------:R-:W-:Y:S01]  /*0180*/  UMOV UR4, 0x400 ;  /* 0x0000040000047882 */ /* 0x000fe20000000000 */
[----:B------:R-:W-:Y:S01]  /*0190*/  LOP3.LUT R15, R3, 0x1f, R0, 0xf8, !PT ;  /* 0x0000001f030f7812 */ /* 0x000fe200078ef800 */
[----:B-1----:R-:W-:-:S06]  /*01a0*/  UPRMT UR4, UR5, 0x654, UR4 ;  /* 0x0000065405047896 */ /* 0x002fcc0008000004 */
[----:B------:R-:W-:Y:S02]  /*01b0*/  LEA R2, R2, UR4, 0x2 ;  /* 0x0000000402027c11 */ /* 0x000fe4000f8e10ff */
[----:B--2---:R-:W-:-:S04]  /*01c0*/  SEL R12, R12, RZ, !P1 ;  /* 0x000000ff0c0c7207 */ /* 0x004fc80004800000 */
[----:B------:R-:W-:-:S05]  /*01d0*/  FSEL R12, R12, RZ, !P1 ;  /* 0x000000ff0c0c7208 */ /* 0x000fca0004800000 */
[----:B------:R-:W1:Y:S01]  /*01e0*/  SHFL.BFLY PT, R9, R12, 0x1, 0x1f ;  /* 0x0c201f000c097f89 */ /* 0x000e6200000e0000 */
[----:B---3--:R-:W-:-:S04]  /*01f0*/  SEL R10, R10, RZ, !P1 ;  /* 0x000000ff0a0a7207 */ /* 0x008fc80004800000 */
[----:B------:R-:W-:Y:S02]  /*0200*/  FSEL R5, R10, RZ, !P1 ;  /* 0x000000ff0a057208 */ /* 0x000fe40004800000 */
[----:B----4-:R-:W-:-:S03]  /*0210*/  SEL R4, R11, RZ, !P1 ;  /* 0x000000ff0b047207 */ /* 0x010fc60004800000 */
[----:B------:R-:W2:Y:S01]  /*0220*/  SHFL.BFLY PT, R8, R5, 0x1, 0x1f ;  /* 0x0c201f0005087f89 */ /* 0x000ea200000e0000 */
[----:B------:R-:W-:Y:S01]  /*0230*/  FSEL R4, R4, RZ, !P1 ;  /* 0x000000ff04047208 */ /* 0x000fe20004800000 */
[----:B-1----:R-:W-:-:S04]  /*0240*/  FADD R13, R12, R9 ;  /* 0x000000090c0d7221 */ /* 0x002fc80000000000 */
[----:B------:R-:W1:Y:S01]  /*0250*/  SHFL.BFLY PT, R7, R4, 0x1, 0x1f ;  /* 0x0c201f0004077f89 */ /* 0x000e6200000e0000 */
[C---:B------:R-:W-:Y:S02]  /*0260*/  FSETP.GT.AND P0, PT, |R13|.reuse, 8.50705917302346158658e+37, PT ;  /* 0x7e8000000d00780b */ /* 0x040fe40003f04200 */
[C---:B------:R-:W-:Y:S02]  /*0270*/  FSETP.GEU.AND P3, PT, |R13|.reuse, 1.175494350822287508e-38, PT ;  /* 0x008000000d00780b */ /* 0x040fe40003f6e200 */
[----:B------:R-:W-:-:S09]  /*0280*/  FSETP.NEU.AND P2, PT, R13, RZ, PT ;  /* 0x000000ff0d00720b */ /* 0x000fd20003f4d000 */
[----:B------:R-:W-:Y:S01]  /*0290*/  @P0 FMUL R13, R13, 0.25 ;  /* 0x3e8000000d0d0820 */ /* 0x000fe20000400000 */
[----:B------:R-:W-:Y:S01]  /*02a0*/  @P0 FMUL R9, R9, 0.25 ;  /* 0x3e80000009090820 */ /* 0x000fe20000400000 */
[----:B--2---:R-:W-:Y:S01]  /*02b0*/  FADD R8, -R5, R8 ;  /* 0x0000000805087221 */ /* 0x004fe20000000100 */
[----:B------:R-:W-:Y:S01]  /*02c0*/  LOP3.LUT P0, RZ, R0, 0x20, RZ, 0xc0, !PT ;  /* 0x0000002000ff7812 */ /* 0x000fe2000780c0ff */
[----:B------:R-:W-:Y:S01]  /*02d0*/  @!P3 FMUL R13, R13, 16777216 ;  /* 0x4b8000000d0db820 */ /* 0x000fe20000400000 */
[----:B------:R-:W-:Y:S02]  /*02e0*/  @!P3 FMUL R9, R9, 16777216 ;  /* 0x4b8000000909b820 */ /* 0x000fe40000400000 */
[----:B------:R-:W-:Y:S01]  /*02f0*/  ISETP.LT.AND P0, PT, R15, 0x80, !P0 ;  /* 0x000000800f00780c */ /* 0x000fe20004701270 */
[----:B------:R2:W3:Y:S01]  /*0300*/  MUFU.RCP R6, R13 ;  /* 0x0000000d00067308 */ /* 0x0004e20000001000 */
[----:B-1----:R-:W-:Y:S01]  /*0310*/  FADD R7, R4, R7 ;  /* 0x0000000704077221 */ /* 0x002fe20000000000 */
[----:B------:R-:W-:-:S04]  /*0320*/  LOP3.LUT R4, R0, 0x1f, RZ, 0xc0, !PT ;  /* 0x0000001f00047812 */ /* 0x000fc800078ec0ff */
[----:B------:R-:W-:Y:S01]  /*0330*/  LEA R10, R4, UR4, 0x2 ;  /* 0x00000004040a7c11 */ /* 0x000fe2000f8e10ff */
[----:B--2---:R-:W-:Y:S02]  /*0340*/  IMAD.MOV.U32 R13, RZ, RZ, 0x38800000 ;  /* 0x38800000ff0d7424 */ /* 0x004fe400078e00ff */
[----:B---3--:R-:W-:Y:S01]  /*0350*/  FMUL R6, R6, R9 ;  /* 0x0000000906067220 */ /* 0x008fe20000400000 */
[----:B------:R-:W-:-:S04]  /*0360*/  FMUL R9, R8, R8 ;  /* 0x0000000808097220 */ /* 0x000fc80000400000 */
[----:B------:R-:W-:Y:S01]  /*0370*/  FSEL R6, R6, RZ, P2 ;  /* 0x000000ff06067208 */ /* 0x000fe20001000000 */
[----:B------:R-:W-:-:S04]  /*0380*/  FMUL R9, R12, R9 ;  /* 0x000000090c097220 */ /* 0x000fc80000400000 */
[----:B------:R-:W-:Y:S01]  /*0390*/  FFMA R8, R8, R6, R5 ;  /* 0x0000000608087223 */ /* 0x000fe20000000005 */
[----:B------:R-:W-:Y:S01]  /*03a0*/  FFMA R9, R6, R9, R7 ;  /* 0x0000000906097223 */ /* 0x000fe20000000007 */
[----:B------:R-:W1:Y:S03]  /*03b0*/  LDC.64 R4, c[0x0][0x210] ;  /* 0x00008400ff047b82 */ /* 0x000e660000000a00 */
[----:B------:R-:W-:Y:S05]  /*03c0*/  STS [R2], R8 ;  /* 0x0000000802007388 */ /* 0x000fea0000000800 */
[----:B------:R-:W-:Y:S08]  /*03d0*/  BAR.SYNC.DEFER_BLOCKING 0x0 ;  /* 0x0000000000007b1d */ /* 0x000ff00000010000 */
[----:B------:R-:W2:Y:S01]  /*03e0*/  LDC.64 R6, c[0x0][0x230] ;  /* 0x00008c00ff067b82 */ /* 0x000ea20000000a00 */
[----:B------:R-:W-:Y:S07]  /*03f0*/  LDS R11, [R10] ;  /* 0x000000000a0b7984 */ /* 0x000fee0000000800 */
[----:B------:R-:W-:Y:S06]  /*0400*/  BAR.SYNC.DEFER_BLOCKING 0x0 ;  /* 0x0000000000007b1d */ /* 0x000fec0000010000 */
[----:B------:R1:W-:Y:S02]  /*0410*/  STS [R2], R9 ;  /* 0x0000000902007388 */ /* 0x0003e40000000800 */
[----:B------:R-:W-:Y:S01]  /*0420*/  BAR.SYNC.DEFER_BLOCKING 0x0 ;  /* 0x0000000000007b1d */ /* 0x000fe20000010000 */
[----:B-1----:R-:W-:-:S04]  /*0430*/  IMAD.WIDE R2, R15, 0x4, R4 ;  /* 0x000000040f027825 */ /* 0x002fc800078e0204 */
[----:B--2---:R-:W-:Y:S01]  /*0440*/  IMAD.WIDE R4, R15, 0x4, R6 ;  /* 0x000000040f047825 */ /* 0x004fe200078e0206 */
[----:B------:R-:W1:Y:S03]  /*0450*/  LDS R12, [R10] ;  /* 0x000000000a0c7984 */ /* 0x000e660000000800 */
[----:B-1----:R-:W-:-:S04]  /*0460*/  FFMA R12, R12, R13, 9.9999999747524270788e-07 ;  /* 0x358637bd0c0c7423 */ /* 0x002fc8000000000d */
[----:B------:R-:W1:Y:S01]  /*0470*/  MUFU.RSQ R13, R12 ;  /* 0x0000000c000d7308 */ /* 0x000e620000001400 */
[----:B------:R-:W-:Y:S06]  /*0480*/  BAR.SYNC.DEFER_BLOCKING 0x0 ;  /* 0x0000000000007b1d */ /* 0x000fec0000010000 */
[----:B-1----:R1:W-:Y:S01]  /*0490*/  @P0 STG.E desc[UR6][R2.64], R13 ;  /* 0x0000000d02000986 */ /* 0x0023e2000c101906 */
[----:B------:R-:W-:Y:S05]  /*04a0*/  @!P0 EXIT ;  /* 0x000000000000894d */ /* 0x000fea0003800000 */
[----:B------:R-:W-:Y:S01]  /*04b0*/  STG.E desc[UR6][R4.64], R11 ;  /* 0x0000000b04007986 */ /* 0x000fe2000c101906 */
[----:B------:R-:W-:Y:S05]  /*04c0*/  EXIT ;  /* 0x000000000000794d */ /* 0x000fea0003800000 */
.L_x_0:
[----:B------:R-:W-:-:S00]  /*04d0*/  BRA `(.L_x_0) ;  /* 0xfffffffc00fc7947 */ /* 0x000fc0000383ffff */
[----:B------:R-:W-:-:S00]  /*04e0*/  NOP ;  /* 0x0000000000007918 */ /* 0x000fc00000000000 */
        /* <DEDUP_REMOVED lines=9> */
.L_x_1:


//--------------------- .nv.global.init           --------------------------
	.section	.nv.global.init,"aw",@progbits
.nv.global.init:
	.type		_$_str,@object
	.size		_$_str,(.L_0 - _$_str)
_$_str:
        /*0000*/ 	.byte	0x5f, 0x5f, 0x43, 0x55, 0x44, 0x41, 0x5f, 0x46, 0x54, 0x5a, 0x00
.L_0:


//--------------------- .nv.shared.triton_per_fused_native_group_norm_1 --------------------------
	.section	.nv.shared.triton_per_fused_native_group_norm_1,"aw",@nobits
	.sectionflags	@""
	.align	16
	.zero		1024


//--------------------- .nv.constant0.triton_per_fused_native_group_norm_1 --------------------------
	.section	.nv.constant0.triton_per_fused_native_group_norm_1,"a",@progbits
	.sectionflags	@""
	.align	4
.nv.constant0.triton_per_fused_native_group_norm_1:
	.zero		576
